//
// Generated by NVIDIA NVVM Compiler
//
// Compiler Build ID: CL-36424714
// Cuda compilation tools, release 13.0, V13.0.88
// Based on NVVM 20.0.0
//

.version 9.0
.target sm_100
.address_size 64

	// .globl	_Z17tensor_var_kernelPfS_
.global .align 4 .b8 self[256];
.global .align 4 .b8 row_sum[32];
.global .align 4 .b8 total[4];
.global .align 4 .b8 mean_val[256];
.global .align 4 .b8 centered[256];
.global .align 4 .b8 sq_centered[256];
.global .align 4 .b8 sq_row_sum[32];
.global .align 4 .b8 var_total[4];
.global .align 4 .b8 result[4];

.visible .entry _Z17tensor_var_kernelPfS_(
	.param .u64 .ptr .align 1 _Z17tensor_var_kernelPfS__param_0,
	.param .u64 .ptr .align 1 _Z17tensor_var_kernelPfS__param_1
)
{
	.reg .pred 	%p<16>;
	.reg .b32 	%r<12>;
	.reg .b32 	%f<40>;
	.reg .b64 	%rd<41>;

	ld.param.u64 	%rd3, [_Z17tensor_var_kernelPfS__param_0];
	ld.param.u64 	%rd4, [_Z17tensor_var_kernelPfS__param_1];
	mov.u32 	%r3, %tid.y;
	mov.u32 	%r4, %ctaid.y;
	mov.u32 	%r5, %ntid.y;
	mad.lo.s32 	%r1, %r4, %r5, %r3;
	mov.u32 	%r6, %tid.x;
	mov.u32 	%r7, %ctaid.x;
	mov.u32 	%r8, %ntid.x;
	mad.lo.s32 	%r2, %r7, %r8, %r6;
	setp.lt.u32 	%p4, %r1, 8;
	setp.lt.s32 	%p5, %r2, 8;
	and.pred  	%p1, %p4, %p5;
	mul.wide.u32 	%rd5, %r1, 32;
	mov.u64 	%rd6, self;
	add.s64 	%rd1, %rd6, %rd5;
	mul.wide.s32 	%rd7, %r2, 4;
	add.s64 	%rd2, %rd1, %rd7;
	not.pred 	%p6, %p1;
	@%p6 bra 	$L__BB0_2;
	cvta.to.global.u64 	%rd8, %rd3;
	shl.b32 	%r9, %r1, 3;
	add.s32 	%r10, %r9, %r2;
	mul.wide.s32 	%rd9, %r10, 4;
	add.s64 	%rd10, %rd8, %rd9;
	ld.global.f32 	%f1, [%rd10];
	st.global.f32 	[%rd2], %f1;
$L__BB0_2:
	setp.lt.u32 	%p7, %r1, 8;
	setp.eq.s32 	%p8, %r2, 0;
	and.pred  	%p2, %p8, %p7;
	not.pred 	%p9, %p2;
	@%p9 bra 	$L__BB0_4;
	ld.global.f32 	%f2, [%rd1];
	add.f32 	%f3, %f2, 0f00000000;
	ld.global.f32 	%f4, [%rd1+4];
	add.f32 	%f5, %f3, %f4;
	ld.global.f32 	%f6, [%rd1+8];
	add.f32 	%f7, %f5, %f6;
	ld.global.f32 	%f8, [%rd1+12];
	add.f32 	%f9, %f7, %f8;
	ld.global.f32 	%f10, [%rd1+16];
	add.f32 	%f11, %f9, %f10;
	ld.global.f32 	%f12, [%rd1+20];
	add.f32 	%f13, %f11, %f12;
	ld.global.f32 	%f14, [%rd1+24];
	add.f32 	%f15, %f13, %f14;
	ld.global.f32 	%f16, [%rd1+28];
	add.f32 	%f17, %f15, %f16;
	mul.wide.u32 	%rd11, %r1, 4;
	mov.u64 	%rd12, row_sum;
	add.s64 	%rd13, %rd12, %rd11;
	st.global.f32 	[%rd13], %f17;
$L__BB0_4:
	setp.eq.s32 	%p10, %r1, 0;
	setp.lt.s32 	%p11, %r2, 1;
	and.pred  	%p3, %p10, %p11;
	not.pred 	%p12, %p3;
	@%p12 bra 	$L__BB0_6;
	mov.u64 	%rd15, total;
	add.s64 	%rd16, %rd15, %rd7;
	ld.global.f32 	%f18, [%rd16];
	mul.f32 	%f19, %f18, 0f3C800000;
	st.global.f32 	[%rd16], %f19;
$L__BB0_6:
	@%p6 bra 	$L__BB0_8;
	mov.u64 	%rd18, mean_val;
	add.s64 	%rd19, %rd18, %rd5;
	add.s64 	%rd21, %rd19, %rd7;
	mov.b32 	%r11, 0;
	st.global.u32 	[%rd21], %r11;
	ld.global.f32 	%f20, [%rd2];
	mov.u64 	%rd22, centered;
	add.s64 	%rd23, %rd22, %rd5;
	add.s64 	%rd24, %rd23, %rd7;
	st.global.f32 	[%rd24], %f20;
	mul.f32 	%f21, %f20, %f20;
	mov.u64 	%rd25, sq_centered;
	add.s64 	%rd26, %rd25, %rd5;
	add.s64 	%rd27, %rd26, %rd7;
	st.global.f32 	[%rd27], %f21;
$L__BB0_8:
	@%p9 bra 	$L__BB0_10;
	mov.u64 	%rd29, sq_centered;
	add.s64 	%rd30, %rd29, %rd5;
	ld.global.f32 	%f22, [%rd30];
	add.f32 	%f23, %f22, 0f00000000;
	ld.global.f32 	%f24, [%rd30+4];
	add.f32 	%f25, %f23, %f24;
	ld.global.f32 	%f26, [%rd30+8];
	add.f32 	%f27, %f25, %f26;
	ld.global.f32 	%f28, [%rd30+12];
	add.f32 	%f29, %f27, %f28;
	ld.global.f32 	%f30, [%rd30+16];
	add.f32 	%f31, %f29, %f30;
	ld.global.f32 	%f32, [%rd30+20];
	add.f32 	%f33, %f31, %f32;
	ld.global.f32 	%f34, [%rd30+24];
	add.f32 	%f35, %f33, %f34;
	ld.global.f32 	%f36, [%rd30+28];
	add.f32 	%f37, %f35, %f36;
	mul.wide.u32 	%rd31, %r1, 4;
	mov.u64 	%rd32, sq_row_sum;
	add.s64 	%rd33, %rd32, %rd31;
	st.global.f32 	[%rd33], %f37;
$L__BB0_10:
	@%p12 bra 	$L__BB0_12;
	mov.u64 	%rd35, var_total;
	add.s64 	%rd36, %rd35, %rd7;
	ld.global.f32 	%f38, [%rd36];
	mul.f32 	%f39, %f38, 0f3C800000;
	mov.u64 	%rd37, result;
	add.s64 	%rd38, %rd37, %rd7;
	st.global.f32 	[%rd38], %f39;
	cvta.to.global.u64 	%rd39, %rd4;
	add.s64 	%rd40, %rd39, %rd7;
	st.global.f32 	[%rd40], %f39;
$L__BB0_12:
	ret;

}


// ===== COMPILED SASS (sm_100) =====

	.target	sm_100

	.elftype	@"ET_EXEC"


//--------------------- .note.nv.tkinfo           --------------------------
	.section	.note.nv.tkinfo,"",@"SHT_NOTE"
	.sectionflags	@"SHF_NOTE_NV_TKINFO"
	.tkinfo
        /*0018*/ 	.word	0x00000002
        /*0030*/ 	.string	""
        /*0030*/ 	.string	"ptxas"
        /*0030*/ 	.string	"Cuda compilation tools, release 13.0, V13.0.88"
        /*0030*/ 	.string	"Build cuda_13.0.r13.0/compiler.36424714_0"
        /*0030*/ 	.string	"-arch sm_100 -m 64 "



//--------------------- .note.nv.cuinfo           --------------------------
	.section	.note.nv.cuinfo,"",@"SHT_NOTE"
	.sectionflags	@"SHF_NOTE_NV_CUINFO"
        /*0018*/ 	.short	0x0002
        /*001a*/ 	.short	0x0064
        /*001c*/ 	.short	0x0082
	.zero		2


//--------------------- .nv.info                  --------------------------
	.section	.nv.info,"",@"SHT_CUDA_INFO"
	.align	4


	//----- nvinfo : EIATTR_REGCOUNT
	.align		4
        /*0000*/ 	.byte	0x04, 0x2f
        /*0002*/ 	.short	(.L_10 - .L_9)
	.align		4
.L_9:
        /*0004*/ 	.word	index@(_Z17tensor_var_kernelPfS_)
        /*0008*/ 	.word	0x0000001a


	//----- nvinfo : EIATTR_FRAME_SIZE
	.align		4
.L_10:
        /*000c*/ 	.byte	0x04, 0x11
        /*000e*/ 	.short	(.L_12 - .L_11)
	.align		4
.L_11:
        /*0010*/ 	.word	index@(_Z17tensor_var_kernelPfS_)
        /*0014*/ 	.word	0x00000000


	//----- nvinfo : EIATTR_MIN_STACK_SIZE
	.align		4
.L_12:
        /*0018*/ 	.byte	0x04, 0x12
        /*001a*/ 	.short	(.L_14 - .L_13)
	.align		4
.L_13:
        /*001c*/ 	.word	index@(_Z17tensor_var_kernelPfS_)
        /*0020*/ 	.word	0x00000000
.L_14:


//--------------------- .nv.compat                --------------------------
	.section	.nv.compat,"",@"SHT_CUDA_COMPAT_INFO"
	.align	4
        /*0000*/ 	.byte	0x02, 0x09, 0x00, 0x00, 0x02, 0x02, 0x01, 0x00, 0x02, 0x05, 0x05, 0x00, 0x03, 0x07, 0x01, 0x01
        /*0010*/ 	.byte	0x02, 0x03, 0x00, 0x00, 0x02, 0x06, 0x01, 0x00, 0x04, 0x0b, 0x08, 0x00, 0x09, 0x00, 0x00, 0x00
        /*0020*/ 	.byte	0x00, 0x00, 0x00, 0x00


//--------------------- .nv.info._Z17tensor_var_kernelPfS_ --------------------------
	.section	.nv.info._Z17tensor_var_kernelPfS_,"",@"SHT_CUDA_INFO"
	.sectionflags	@""
	.align	4


	//----- nvinfo : EIATTR_CUDA_API_VERSION
	.align		4
        /*0000*/ 	.byte	0x04, 0x37
        /*0002*/ 	.short	(.L_16 - .L_15)
.L_15:
        /*0004*/ 	.word	0x00000082


	//----- nvinfo : EIATTR_KPARAM_INFO
	.align		4
.L_16:
        /*0008*/ 	.byte	0x04, 0x17
        /*000a*/ 	.short	(.L_18 - .L_17)
.L_17:
        /*000c*/ 	.word	0x00000000
        /*0010*/ 	.short	0x0001
        /*0012*/ 	.short	0x0008
        /*0014*/ 	.byte	0x00, 0xf5, 0x21, 0x00


	//----- nvinfo : EIATTR_KPARAM_INFO
	.align		4
.L_18:
        /*0018*/ 	.byte	0x04, 0x17
        /*001a*/ 	.short	(.L_20 - .L_19)
.L_19:
        /*001c*/ 	.word	0x00000000
        /*0020*/ 	.short	0x0000
        /*0022*/ 	.short	0x0000
        /*0024*/ 	.byte	0x00, 0xf5, 0x21, 0x00


	//----- nvinfo : EIATTR_SPARSE_MMA_MASK
	.align		4
.L_20:
        /*0028*/ 	.byte	0x03, 0x50
        /*002a*/ 	.short	0x0000


	//----- nvinfo : EIATTR_MAXREG_COUNT
	.align		4
        /*002c*/ 	.byte	0x03, 0x1b
        /*002e*/ 	.short	0x00ff


	//----- nvinfo : EIATTR_MERCURY_ISA_VERSION
	.align		4
        /*0030*/ 	.byte	0x03, 0x5f
        /*0032*/ 	.short	0x0101


	//----- nvinfo : EIATTR_VRC_CTA_INIT_COUNT
	.align		4
        /*0034*/ 	.byte	0x02, 0x4a
	.zero		1
	.zero		1


	//----- nvinfo : EIATTR_EXIT_INSTR_OFFSETS
	.align		4
        /*0038*/ 	.byte	0x04, 0x1c
        /*003a*/ 	.short	(.L_22 - .L_21)


	//   ....[0]....
.L_21:
        /*003c*/ 	.word	0x00000590


	//   ....[1]....
        /*0040*/ 	.word	0x00000640


	//----- nvinfo : EIATTR_CRS_STACK_SIZE
	.align		4
.L_22:
        /*0044*/ 	.byte	0x04, 0x1e
        /*0046*/ 	.short	(.L_24 - .L_23)
.L_23:
        /*0048*/ 	.word	0x00000000


	//----- nvinfo : EIATTR_CBANK_PARAM_SIZE
	.align		4
.L_24:
        /*004c*/ 	.byte	0x03, 0x19
        /*004e*/ 	.short	0x0010


	//----- nvinfo : EIATTR_PARAM_CBANK
	.align		4
        /*0050*/ 	.byte	0x04, 0x0a
        /*0052*/ 	.short	(.L_26 - .L_25)
	.align		4
.L_25:
        /*0054*/ 	.word	index@(.nv.constant0._Z17tensor_var_kernelPfS_)
        /*0058*/ 	.short	0x0380
        /*005a*/ 	.short	0x0010


	//----- nvinfo : EIATTR_SW_WAR
	.align		4
.L_26:
        /*005c*/ 	.byte	0x04, 0x36
        /*005e*/ 	.short	(.L_28 - .L_27)
.L_27:
        /*0060*/ 	.word	0x00000008
.L_28:


//--------------------- .nv.callgraph             --------------------------
	.section	.nv.callgraph,"",@"SHT_CUDA_CALLGRAPH"
	.align	4
	.sectionentsize	8
	.align		4
        /*0000*/ 	.word	0x00000000
	.align		4
        /*0004*/ 	.word	0xffffffff
	.align		4
        /*0008*/ 	.word	0x00000000
	.align		4
        /*000c*/ 	.word	0xfffffffe
	.align		4
        /*0010*/ 	.word	0x00000000
	.align		4
        /*0014*/ 	.word	0xfffffffd
	.align		4
        /*0018*/ 	.word	0x00000000
	.align		4
        /*001c*/ 	.word	0xfffffffc


//--------------------- .nv.constant4             --------------------------
	.section	.nv.constant4,"a",@progbits
	.align	8
	.align		8
.nv.constant4:
        /*0000*/ 	.dword	self
	.align		8
        /*0008*/ 	.dword	row_sum
	.align		8
        /*0010*/ 	.dword	total
	.align		8
        /*0018*/ 	.dword	mean_val
	.align		8
        /*0020*/ 	.dword	centered
	.align		8
        /*0028*/ 	.dword	sq_centered
	.align		8
        /*0030*/ 	.dword	sq_row_sum
	.align		8
        /*0038*/ 	.dword	var_total
	.align		8
        /*0040*/ 	.dword	result


//--------------------- .text._Z17tensor_var_kernelPfS_ --------------------------
	.section	.text._Z17tensor_var_kernelPfS_,"ax",@progbits
	.align	128
        .global         _Z17tensor_var_kernelPfS_
        .type           _Z17tensor_var_kernelPfS_,@function
        .size           _Z17tensor_var_kernelPfS_,(.L_x_5 - _Z17tensor_var_kernelPfS_)
        .other          _Z17tensor_var_kernelPfS_,@"STO_CUDA_ENTRY STV_DEFAULT"
_Z17tensor_var_kernelPfS_:
.text._Z17tensor_var_kernelPfS_:
[----:B------:R-:W-:Y:S01]  /*0000*/  LDC R1, c[0x0][0x37c] ;  /* 0x0000df00ff017b82 */ /* 0x000fe20000000800 */
[----:B------:R-:W0:Y:S07]  /*0010*/  S2R R0, SR_TID.X ;  /* 0x0000000000007919 */ /* 0x000e2e0000002100 */
[----:B------:R-:W1:Y:S01]  /*0020*/  LDC R2, c[0x0][0x364] ;  /* 0x0000d900ff027b82 */ /* 0x000e620000000800 */
[----:B------:R-:W1:Y:S07]  /*0030*/  S2R R3, SR_TID.Y ;  /* 0x0000000000037919 */ /* 0x000e6e0000002200 */
[----:B------:R-:W0:Y:S08]  /*0040*/  S2UR UR5, SR_CTAID.X ;  /* 0x00000000000579c3 */ /* 0x000e300000002500 */
[----:B------:R-:W0:Y:S08]  /*0050*/  LDC R5, c[0x0][0x360] ;  /* 0x0000d800ff057b82 */ /* 0x000e300000000800 */
[----:B------:R-:W1:Y:S08]  /*0060*/  S2UR UR4, SR_CTAID.Y ;  /* 0x00000000000479c3 */ /* 0x000e700000002600 */
[----:B------:R-:W2:Y:S01]  /*0070*/  LDC.64 R10, c[0x4][RZ] ;  /* 0x01000000ff0a7b82 */ /* 0x000ea20000000a00 */
[----:B0-----:R-:W-:-:S05]  /*0080*/  IMAD R0, R5, UR5, R0 ;  /* 0x0000000505007c24 */ /* 0x001fca000f8e0200 */
[----:B------:R-:W-:Y:S01]  /*0090*/  ISETP.GE.AND P0, PT, R0, 0x8, PT ;  /* 0x000000080000780c */ /* 0x000fe20003f06270 */
[----:B-1----:R-:W-:Y:S01]  /*00a0*/  IMAD R3, R2, UR4, R3 ;  /* 0x0000000402037c24 */ /* 0x002fe2000f8e0203 */
[----:B------:R-:W0:Y:S04]  /*00b0*/  LDCU.64 UR4, c[0x0][0x358] ;  /* 0x00006b00ff0477ac */ /* 0x000e280008000a00 */
[----:B------:R-:W-:-:S13]  /*00c0*/  ISETP.LT.U32.AND P0, PT, R3, 0x8, !P0 ;  /* 0x000000080300780c */ /* 0x000fda0004701070 */
[----:B------:R-:W1:Y:S01]  /*00d0*/  @P0 LDC.64 R6, c[0x0][0x380] ;  /* 0x0000e000ff060b82 */ /* 0x000e620000000a00 */
[----:B------:R-:W-:-:S05]  /*00e0*/  @P0 LEA R5, R3, R0, 0x3 ;  /* 0x0000000003050211 */ /* 0x000fca00078e18ff */
[----:B-1----:R-:W-:-:S06]  /*00f0*/  @P0 IMAD.WIDE R6, R5, 0x4, R6 ;  /* 0x0000000405060825 */ /* 0x002fcc00078e0206 */
[----:B0-----:R-:W3:Y:S01]  /*0100*/  @P0 LDG.E R7, desc[UR4][R6.64] ;  /* 0x0000000406070981 */ /* 0x001ee2000c1e1900 */
[C---:B------:R-:W-:Y:S01]  /*0110*/  ISETP.GE.U32.AND P1, PT, R3.reuse, 0x8, PT ;  /* 0x000000080300780c */ /* 0x040fe20003f26070 */
[----:B--2---:R-:W-:-:S03]  /*0120*/  IMAD.WIDE.U32 R10, R3, 0x20, R10 ;  /* 0x00000020030a7825 */ /* 0x004fc600078e000a */
[C---:B------:R-:W-:Y:S01]  /*0130*/  ISETP.EQ.AND P1, PT, R0.reuse, RZ, !P1 ;  /* 0x000000ff0000720c */ /* 0x040fe20004f22270 */
[C---:B------:R-:W-:Y:S01]  /*0140*/  IMAD.WIDE R4, R0.reuse, 0x4, R10 ;  /* 0x0000000400047825 */ /* 0x040fe200078e020a */
[----:B------:R-:W-:-:S04]  /*0150*/  ISETP.GE.AND P2, PT, R0, 0x1, PT ;  /* 0x000000010000780c */ /* 0x000fc80003f46270 */
[----:B---3--:R0:W-:Y:S07]  /*0160*/  @P0 STG.E desc[UR4][R4.64], R7 ;  /* 0x0000000704000986 */ /* 0x0081ee000c101904 */
[----:B------:R-:W2:Y:S04]  /*0170*/  @P1 LDG.E R2, desc[UR4][R10.64] ;  /* 0x000000040a021981 */ /* 0x000ea8000c1e1900 */
[----:B------:R-:W3:Y:S04]  /*0180*/  @P1 LDG.E R9, desc[UR4][R10.64+0x4] ;  /* 0x000004040a091981 */ /* 0x000ee8000c1e1900 */
[----:B------:R-:W4:Y:S01]  /*0190*/  @P1 LDG.E R13, desc[UR4][R10.64+0x8] ;  /* 0x000008040a0d1981 */ /* 0x000f22000c1e1900 */
[C---:B------:R-:W-:Y:S01]  /*01a0*/  ISETP.EQ.AND P2, PT, R3.reuse, RZ, !P2 ;  /* 0x000000ff0300720c */ /* 0x040fe20005742270 */
[----:B0-----:R-:W0:Y:S02]  /*01b0*/  @P1 LDC.64 R6, c[0x4][0x8] ;  /* 0x01000200ff061b82 */ /* 0x001e240000000a00 */
[----:B------:R-:W5:Y:S04]  /*01c0*/  @P1 LDG.E R15, desc[UR4][R10.64+0xc] ;  /* 0x00000c040a0f1981 */ /* 0x000f68000c1e1900 */
[----:B------:R-:W5:Y:S04]  /*01d0*/  @P1 LDG.E R17, desc[UR4][R10.64+0x10] ;  /* 0x000010040a111981 */ /* 0x000f68000c1e1900 */
[----:B------:R-:W5:Y:S04]  /*01e0*/  @P1 LDG.E R19, desc[UR4][R10.64+0x14] ;  /* 0x000014040a131981 */ /* 0x000f68000c1e1900 */
[----:B------:R-:W5:Y:S04]  /*01f0*/  @P1 LDG.E R21, desc[UR4][R10.64+0x18] ;  /* 0x000018040a151981 */ /* 0x000f68000c1e1900 */
[----:B------:R-:W5:Y:S01]  /*0200*/  @P1 LDG.E R23, desc[UR4][R10.64+0x1c] ;  /* 0x00001c040a171981 */ /* 0x000f62000c1e1900 */
[----:B0-----:R-:W-:-:S04]  /*0210*/  @P1 IMAD.WIDE.U32 R6, R3, 0x4, R6 ;  /* 0x0000000403061825 */ /* 0x001fc800078e0006 */
[----:B--2---:R-:W-:-:S04]  /*0220*/  @P1 FADD R2, RZ, R2 ;  /* 0x00000002ff021221 */ /* 0x004fc80000000000 */
[----:B---3--:R-:W-:Y:S02]  /*0230*/  @P1 FADD R2, R2, R9 ;  /* 0x0000000902021221 */ /* 0x008fe40000000000 */
[----:B------:R-:W0:Y:S02]  /*0240*/  @P2 LDC.64 R8, c[0x4][0x10] ;  /* 0x01000400ff082b82 */ /* 0x000e240000000a00 */
[----:B----4-:R-:W-:-:S04]  /*0250*/  @P1 FADD R2, R2, R13 ;  /* 0x0000000d02021221 */ /* 0x010fc80000000000 */
[----:B-----5:R-:W-:-:S04]  /*0260*/  @P1 FADD R2, R2, R15 ;  /* 0x0000000f02021221 */ /* 0x020fc80000000000 */
[----:B------:R-:W-:-:S04]  /*0270*/  @P1 FADD R2, R2, R17 ;  /* 0x0000001102021221 */ /* 0x000fc80000000000 */
[----:B------:R-:W-:-:S04]  /*0280*/  @P1 FADD R2, R2, R19 ;  /* 0x0000001302021221 */ /* 0x000fc80000000000 */
[----:B------:R-:W-:-:S04]  /*0290*/  @P1 FADD R2, R2, R21 ;  /* 0x0000001502021221 */ /* 0x000fc80000000000 */
[----:B------:R-:W-:Y:S01]  /*02a0*/  @P1 FADD R23, R2, R23 ;  /* 0x0000001702171221 */ /* 0x000fe20000000000 */
[----:B0-----:R-:W-:-:S04]  /*02b0*/  @P2 IMAD.WIDE R8, R0, 0x4, R8 ;  /* 0x0000000400082825 */ /* 0x001fc800078e0208 */
[----:B------:R0:W-:Y:S04]  /*02c0*/  @P1 STG.E desc[UR4][R6.64], R23 ;  /* 0x0000001706001986 */ /* 0x0001e8000c101904 */
[----:B------:R-:W2:Y:S01]  /*02d0*/  @P2 LDG.E R2, desc[UR4][R8.64] ;  /* 0x0000000408022981 */ /* 0x000ea2000c1e1900 */
[----:B------:R-:W-:Y:S01]  /*02e0*/  BSSY.RECONVERGENT B0, `(.L_x_0) ;  /* 0x0000012000007945 */ /* 0x000fe20003800200 */
[----:B--2---:R-:W-:-:S05]  /*02f0*/  @P2 FMUL R11, R2, 0.015625 ;  /* 0x3c800000020b2820 */ /* 0x004fca0000400000 */
[----:B------:R0:W-:Y:S01]  /*0300*/  @P2 STG.E desc[UR4][R8.64], R11 ;  /* 0x0000000b08002986 */ /* 0x0001e2000c101904 */
[----:B------:R-:W-:Y:S05]  /*0310*/  @!P0 BRA `(.L_x_1) ;  /* 0x0000000000388947 */ /* 0x000fea0003800000 */
[----:B0-----:R-:W0:Y:S08]  /*0320*/  LDC.64 R6, c[0x4][0x18] ;  /* 0x01000600ff067b82 */ /* 0x001e300000000a00 */
[----:B------:R-:W1:Y:S08]  /*0330*/  LDC.64 R8, c[0x4][0x20] ;  /* 0x01000800ff087b82 */ /* 0x000e700000000a00 */
[----:B------:R-:W2:Y:S01]  /*0340*/  LDC.64 R10, c[0x4][0x28] ;  /* 0x01000a00ff0a7b82 */ /* 0x000ea20000000a00 */
[----:B0-----:R-:W-:-:S04]  /*0350*/  IMAD.WIDE.U32 R6, R3, 0x20, R6 ;  /* 0x0000002003067825 */ /* 0x001fc800078e0006 */
[----:B------:R-:W-:-:S05]  /*0360*/  IMAD.WIDE R6, R0, 0x4, R6 ;  /* 0x0000000400067825 */ /* 0x000fca00078e0206 */
[----:B------:R3:W-:Y:S04]  /*0370*/  STG.E desc[UR4][R6.64], RZ ;  /* 0x000000ff06007986 */ /* 0x0007e8000c101904 */
[----:B------:R-:W4:Y:S01]  /*0380*/  LDG.E R5, desc[UR4][R4.64] ;  /* 0x0000000404057981 */ /* 0x000f22000c1e1900 */
[----:B-1----:R-:W-:-:S04]  /*0390*/  IMAD.WIDE.U32 R8, R3, 0x20, R8 ;  /* 0x0000002003087825 */ /* 0x002fc800078e0008 */
[----:B--2---:R-:W-:-:S04]  /*03a0*/  IMAD.WIDE.U32 R10, R3, 0x20, R10 ;  /* 0x00000020030a7825 */ /* 0x004fc800078e000a */
[----:B------:R-:W-:-:S04]  /*03b0*/  IMAD.WIDE R8, R0, 0x4, R8 ;  /* 0x0000000400087825 */ /* 0x000fc800078e0208 */
[----:B------:R-:W-:-:S04]  /*03c0*/  IMAD.WIDE R10, R0, 0x4, R10 ;  /* 0x00000004000a7825 */ /* 0x000fc800078e020a */
[----:B----4-:R-:W-:Y:S01]  /*03d0*/  FMUL R13, R5, R5 ;  /* 0x00000005050d7220 */ /* 0x010fe20000400000 */
[----:B------:R3:W-:Y:S04]  /*03e0*/  STG.E desc[UR4][R8.64], R5 ;  /* 0x0000000508007986 */ /* 0x0007e8000c101904 */
[----:B------:R3:W-:Y:S02]  /*03f0*/  STG.E desc[UR4][R10.64], R13 ;  /* 0x0000000d0a007986 */ /* 0x0007e4000c101904 */
.L_x_1:
[----:B------:R-:W-:Y:S05]  /*0400*/  BSYNC.RECONVERGENT B0 ;  /* 0x0000000000007941 */ /* 0x000fea0003800200 */
.L_x_0:
[----:B------:R-:W-:Y:S04]  /*0410*/  BSSY.RECONVERGENT B0, `(.L_x_2) ;  /* 0x0000017000007945 */ /* 0x000fe80003800200 */
[----:B------:R-:W-:Y:S05]  /*0420*/  @!P1 BRA `(.L_x_3) ;  /* 0x0000000000549947 */ /* 0x000fea0003800000 */
[----:B---3--:R-:W0:Y:S02]  /*0430*/  LDC.64 R4, c[0x4][0x28] ;  /* 0x01000a00ff047b82 */ /* 0x008e240000000a00 */
[----:B0-----:R-:W-:-:S06]  /*0440*/  IMAD.WIDE.U32 R6, R3, 0x20, R4 ;  /* 0x0000002003067825 */ /* 0x001fcc00078e0004 */
[----:B------:R-:W0:Y:S01]  /*0450*/  LDC.64 R4, c[0x4][0x30] ;  /* 0x01000c00ff047b82 */ /* 0x000e220000000a00 */
[----:B------:R-:W2:Y:S04]  /*0460*/  LDG.E R2, desc[UR4][R6.64] ;  /* 0x0000000406027981 */ /* 0x000ea8000c1e1900 */
[----:B------:R-:W3:Y:S04]  /*0470*/  LDG.E R9, desc[UR4][R6.64+0x4] ;  /* 0x0000040406097981 */ /* 0x000ee8000c1e1900 */
[----:B------:R-:W4:Y:S04]  /*0480*/  LDG.E R11, desc[UR4][R6.64+0x8] ;  /* 0x00000804060b7981 */ /* 0x000f28000c1e1900 */
[----:B------:R-:W5:Y:S04]  /*0490*/  LDG.E R13, desc[UR4][R6.64+0xc] ;  /* 0x00000c04060d7981 */ /* 0x000f68000c1e1900 */
[----:B------:R-:W5:Y:S04]  /*04a0*/  LDG.E R15, desc[UR4][R6.64+0x10] ;  /* 0x00001004060f7981 */ /* 0x000f68000c1e1900 */
[----:B------:R-:W5:Y:S04]  /*04b0*/  LDG.E R17, desc[UR4][R6.64+0x14] ;  /* 0x0000140406117981 */ /* 0x000f68000c1e1900 */
[----:B------:R-:W5:Y:S04]  /*04c0*/  LDG.E R19, desc[UR4][R6.64+0x18] ;  /* 0x0000180406137981 */ /* 0x000f68000c1e1900 */
[----:B------:R-:W5:Y:S01]  /*04d0*/  LDG.E R21, desc[UR4][R6.64+0x1c] ;  /* 0x00001c0406157981 */ /* 0x000f62000c1e1900 */
[----:B0-----:R-:W-:-:S04]  /*04e0*/  IMAD.WIDE.U32 R4, R3, 0x4, R4 ;  /* 0x0000000403047825 */ /* 0x001fc800078e0004 */
[----:B--2---:R-:W-:-:S04]  /*04f0*/  FADD R2, RZ, R2 ;  /* 0x00000002ff027221 */ /* 0x004fc80000000000 */
[----:B---3--:R-:W-:-:S04]  /*0500*/  FADD R2, R2, R9 ;  /* 0x0000000902027221 */ /* 0x008fc80000000000 */
[----:B----4-:R-:W-:-:S04]  /*0510*/  FADD R2, R2, R11 ;  /* 0x0000000b02027221 */ /* 0x010fc80000000000 */
[----:B-----5:R-:W-:-:S04]  /*0520*/  FADD R2, R2, R13 ;  /* 0x0000000d02027221 */ /* 0x020fc80000000000 */
[----:B------:R-:W-:-:S04]  /*0530*/  FADD R2, R2, R15 ;  /* 0x0000000f02027221 */ /* 0x000fc80000000000 */
[----:B------:R-:W-:-:S04]  /*0540*/  FADD R2, R2, R17 ;  /* 0x0000001102027221 */ /* 0x000fc80000000000 */
[----:B------:R-:W-:-:S04]  /*0550*/  FADD R2, R2, R19 ;  /* 0x0000001302027221 */ /* 0x000fc80000000000 */
[----:B------:R-:W-:-:S05]  /*0560*/  FADD R21, R2, R21 ;  /* 0x0000001502157221 */ /* 0x000fca0000000000 */
[----:B------:R1:W-:Y:S02]  /*0570*/  STG.E desc[UR4][R4.64], R21 ;  /* 0x0000001504007986 */ /* 0x0003e4000c101904 */
.L_x_3:
[----:B------:R-:W-:Y:S05]  /*0580*/  BSYNC.RECONVERGENT B0 ;  /* 0x0000000000007941 */ /* 0x000fea0003800200 */
.L_x_2:
[----:B------:R-:W-:Y:S05]  /*0590*/  @!P2 EXIT ;  /* 0x000000000000a94d */ /* 0x000fea0003800000 */
[----:B------:R-:W2:Y:S08]  /*05a0*/  LDC.64 R2, c[0x4][0x38] ;  /* 0x01000e00ff027b82 */ /* 0x000eb00000000a00 */
[----:B-1-3--:R-:W1:Y:S08]  /*05b0*/  LDC.64 R4, c[0x4][0x40] ;  /* 0x01001000ff047b82 */ /* 0x00ae700000000a00 */
[----:B0-----:R-:W0:Y:S01]  /*05c0*/  LDC.64 R6, c[0x0][0x388] ;  /* 0x0000e200ff067b82 */ /* 0x001e220000000a00 */
[----:B--2---:R-:W-:-:S06]  /*05d0*/  IMAD.WIDE R2, R0, 0x4, R2 ;  /* 0x0000000400027825 */ /* 0x004fcc00078e0202 */
[----:B------:R-:W2:Y:S01]  /*05e0*/  LDG.E R2, desc[UR4][R2.64] ;  /* 0x0000000402027981 */ /* 0x000ea2000c1e1900 */
[----:B-1----:R-:W-:-:S04]  /*05f0*/  IMAD.WIDE R4, R0, 0x4, R4 ;  /* 0x0000000400047825 */ /* 0x002fc800078e0204 */
[----:B0-----:R-:W-:-:S04]  /*0600*/  IMAD.WIDE R6, R0, 0x4, R6 ;  /* 0x0000000400067825 */ /* 0x001fc800078e0206 */
[----:B--2---:R-:W-:-:S05]  /*0610*/  FMUL R9, R2, 0.015625 ;  /* 0x3c80000002097820 */ /* 0x004fca0000400000 */
[----:B------:R-:W-:Y:S04]  /*0620*/  STG.E desc[UR4][R4.64], R9 ;  /* 0x0000000904007986 */ /* 0x000fe8000c101904 */
[----:B------:R-:W-:Y:S01]  /*0630*/  STG.E desc[UR4][R6.64], R9 ;  /* 0x0000000906007986 */ /* 0x000fe2000c101904 */
[----:B------:R-:W-:Y:S05]  /*0640*/  EXIT ;  /* 0x000000000000794d */ /* 0x000fea0003800000 */
.L_x_4:
[----:B------:R-:W-:-:S00]  /*0650*/  BRA `(.L_x_4) ;  /* 0xfffffffc00fc7947 */ /* 0x000fc0000383ffff */
[----:B------:R-:W-:-:S00]  /*0660*/  NOP ;  /* 0x0000000000007918 */ /* 0x000fc00000000000 */
        /* <DEDUP_REMOVED lines=9> */
.L_x_5:


//--------------------- .nv.shared.reserved.0     --------------------------
	.section	.nv.shared.reserved.0,"aw",@nobits
	.weak		__nv_reservedSMEM_offset_0_alias
	.size		__nv_reservedSMEM_offset_0_alias, 0, 64
	.other		__nv_reservedSMEM_offset_0_alias,@"STO_CUDA_RESERVED_SHARED STV_DEFAULT"
__nv_reservedSMEM_offset_0_alias:
	.zero		0
	.zero		64


//--------------------- .nv.global                --------------------------
	.section	.nv.global,"aw",@nobits
	.align	4
.nv.global:
	.type		result,@object
	.size		result,(total - result)
result:
	.zero		4
	.type		total,@object
	.size		total,(var_total - total)
total:
	.zero		4
	.type		var_total,@object
	.size		var_total,(sq_row_sum - var_total)
var_total:
	.zero		4
	.type		sq_row_sum,@object
	.size		sq_row_sum,(row_sum - sq_row_sum)
sq_row_sum:
	.zero		32
	.type		row_sum,@object
	.size		row_sum,(self - row_sum)
row_sum:
	.zero		32
	.type		self,@object
	.size		self,(centered - self)
self:
	.zero		256
	.type		centered,@object
	.size		centered,(mean_val - centered)
centered:
	.zero		256
	.type		mean_val,@object
	.size		mean_val,(sq_centered - mean_val)
mean_val:
	.zero		256
	.type		sq_centered,@object
	.size		sq_centered,(.L_5 - sq_centered)
sq_centered:
	.zero		256
.L_5:


//--------------------- .nv.constant0._Z17tensor_var_kernelPfS_ --------------------------
	.section	.nv.constant0._Z17tensor_var_kernelPfS_,"a",@progbits
	.sectionflags	@""
	.align	4
.nv.constant0._Z17tensor_var_kernelPfS_:
	.zero		912


//--------------------- SYMBOLS --------------------------

	.type		.nv.reservedSmem.offset0,@object
	.size		.nv.reservedSmem.offset0,0x4
